//
// Generated by NVIDIA NVVM Compiler
//
// Compiler Build ID: CL-36424714
// Cuda compilation tools, release 13.0, V13.0.88
// Based on NVVM 20.0.0
//

.version 9.0
.target sm_100
.address_size 64

	// .globl	_Z13exampleKernelPKfPfi

.visible .entry _Z13exampleKernelPKfPfi(
	.param .u64 .ptr .align 1 _Z13exampleKernelPKfPfi_param_0,
	.param .u64 .ptr .align 1 _Z13exampleKernelPKfPfi_param_1,
	.param .u32 _Z13exampleKernelPKfPfi_param_2
)
{
	.reg .pred 	%p<2>;
	.reg .b32 	%r<6>;
	.reg .b32 	%f<5>;
	.reg .b64 	%rd<8>;

	ld.param.u64 	%rd1, [_Z13exampleKernelPKfPfi_param_0];
	ld.param.u64 	%rd2, [_Z13exampleKernelPKfPfi_param_1];
	ld.param.u32 	%r2, [_Z13exampleKernelPKfPfi_param_2];
	mov.u32 	%r3, %ctaid.x;
	mov.u32 	%r4, %ntid.x;
	mov.u32 	%r5, %tid.x;
	mad.lo.s32 	%r1, %r3, %r4, %r5;
	setp.ge.s32 	%p1, %r1, %r2;
	@%p1 bra 	$L__BB0_2;
	cvta.to.global.u64 	%rd3, %rd1;
	cvta.to.global.u64 	%rd4, %rd2;
	mul.wide.s32 	%rd5, %r1, 4;
	add.s64 	%rd6, %rd3, %rd5;
	ld.global.f32 	%f1, [%rd6];
	fma.rn.f32 	%f2, %f1, %f1, %f1;
	add.f32 	%f3, %f2, %f2;
	sqrt.rn.f32 	%f4, %f3;
	add.s64 	%rd7, %rd4, %rd5;
	st.global.f32 	[%rd7], %f4;
$L__BB0_2:
	ret;

}
	// .globl	_Z29stream_ordered_memory_examplev
.visible .entry _Z29stream_ordered_memory_examplev()
{


	ret;

}
	// .globl	_Z11tma_examplev
.visible .entry _Z11tma_examplev()
{


	ret;

}


// ===== COMPILED SASS (sm_100) =====

	.target	sm_100

	.elftype	@"ET_EXEC"


//--------------------- .note.nv.tkinfo           --------------------------
	.section	.note.nv.tkinfo,"",@"SHT_NOTE"
	.sectionflags	@"SHF_NOTE_NV_TKINFO"
	.tkinfo
        /*0018*/ 	.word	0x00000002
        /*0030*/ 	.string	""
        /*0030*/ 	.string	"ptxas"
        /*0030*/ 	.string	"Cuda compilation tools, release 13.0, V13.0.88"
        /*0030*/ 	.string	"Build cuda_13.0.r13.0/compiler.36424714_0"
        /*0030*/ 	.string	"-arch sm_100 -m 64 "



//--------------------- .note.nv.cuinfo           --------------------------
	.section	.note.nv.cuinfo,"",@"SHT_NOTE"
	.sectionflags	@"SHF_NOTE_NV_CUINFO"
        /*0018*/ 	.short	0x0002
        /*001a*/ 	.short	0x0064
        /*001c*/ 	.short	0x0082
	.zero		2


//--------------------- .nv.info                  --------------------------
	.section	.nv.info,"",@"SHT_CUDA_INFO"
	.align	4


	//----- nvinfo : EIATTR_REGCOUNT
	.align		4
        /*0000*/ 	.byte	0x04, 0x2f
        /*0002*/ 	.short	(.L_1 - .L_0)
	.align		4
.L_0:
        /*0004*/ 	.word	index@(_Z13exampleKernelPKfPfi)
        /*0008*/ 	.word	0x0000000c


	//----- nvinfo : EIATTR_FRAME_SIZE
	.align		4
.L_1:
        /*000c*/ 	.byte	0x04, 0x11
        /*000e*/ 	.short	(.L_3 - .L_2)
	.align		4
.L_2:
        /*0010*/ 	.word	index@($__internal_0_$__cuda_sm20_sqrt_rn_f32_slowpath)
        /*0014*/ 	.word	0x00000000


	//----- nvinfo : EIATTR_FRAME_SIZE
	.align		4
.L_3:
        /*0018*/ 	.byte	0x04, 0x11
        /*001a*/ 	.short	(.L_5 - .L_4)
	.align		4
.L_4:
        /*001c*/ 	.word	index@(_Z13exampleKernelPKfPfi)
        /*0020*/ 	.word	0x00000000


	//----- nvinfo : EIATTR_REGCOUNT
	.align		4
.L_5:
        /*0024*/ 	.byte	0x04, 0x2f
        /*0026*/ 	.short	(.L_7 - .L_6)
	.align		4
.L_6:
        /*0028*/ 	.word	index@(_Z29stream_ordered_memory_examplev)
        /*002c*/ 	.word	0x00000004


	//----- nvinfo : EIATTR_FRAME_SIZE
	.align		4
.L_7:
        /*0030*/ 	.byte	0x04, 0x11
        /*0032*/ 	.short	(.L_9 - .L_8)
	.align		4
.L_8:
        /*0034*/ 	.word	index@(_Z29stream_ordered_memory_examplev)
        /*0038*/ 	.word	0x00000000


	//----- nvinfo : EIATTR_REGCOUNT
	.align		4
.L_9:
        /*003c*/ 	.byte	0x04, 0x2f
        /*003e*/ 	.short	(.L_11 - .L_10)
	.align		4
.L_10:
        /*0040*/ 	.word	index@(_Z11tma_examplev)
        /*0044*/ 	.word	0x00000004


	//----- nvinfo : EIATTR_FRAME_SIZE
	.align		4
.L_11:
        /*0048*/ 	.byte	0x04, 0x11
        /*004a*/ 	.short	(.L_13 - .L_12)
	.align		4
.L_12:
        /*004c*/ 	.word	index@(_Z11tma_examplev)
        /*0050*/ 	.word	0x00000000


	//----- nvinfo : EIATTR_MIN_STACK_SIZE
	.align		4
.L_13:
        /*0054*/ 	.byte	0x04, 0x12
        /*0056*/ 	.short	(.L_15 - .L_14)
	.align		4
.L_14:
        /*0058*/ 	.word	index@(_Z11tma_examplev)
        /*005c*/ 	.word	0x00000000


	//----- nvinfo : EIATTR_MIN_STACK_SIZE
	.align		4
.L_15:
        /*0060*/ 	.byte	0x04, 0x12
        /*0062*/ 	.short	(.L_17 - .L_16)
	.align		4
.L_16:
        /*0064*/ 	.word	index@(_Z29stream_ordered_memory_examplev)
        /*0068*/ 	.word	0x00000000


	//----- nvinfo : EIATTR_MIN_STACK_SIZE
	.align		4
.L_17:
        /*006c*/ 	.byte	0x04, 0x12
        /*006e*/ 	.short	(.L_19 - .L_18)
	.align		4
.L_18:
        /*0070*/ 	.word	index@(_Z13exampleKernelPKfPfi)
        /*0074*/ 	.word	0x00000000
.L_19:


//--------------------- .nv.compat                --------------------------
	.section	.nv.compat,"",@"SHT_CUDA_COMPAT_INFO"
	.align	4
        /*0000*/ 	.byte	0x02, 0x09, 0x00, 0x00, 0x02, 0x02, 0x01, 0x00, 0x02, 0x05, 0x05, 0x00, 0x03, 0x07, 0x01, 0x01
        /*0010*/ 	.byte	0x02, 0x03, 0x00, 0x00, 0x02, 0x06, 0x01, 0x00, 0x04, 0x0b, 0x08, 0x00, 0x01, 0x00, 0x00, 0x00
        /*0020*/ 	.byte	0x00, 0x00, 0x00, 0x00


//--------------------- .nv.info._Z11tma_examplev --------------------------
	.section	.nv.info._Z11tma_examplev,"",@"SHT_CUDA_INFO"
	.sectionflags	@""
	.align	4


	//----- nvinfo : EIATTR_CUDA_API_VERSION
	.align		4
        /*0000*/ 	.byte	0x04, 0x37
        /*0002*/ 	.short	(.L_21 - .L_20)
.L_20:
        /*0004*/ 	.word	0x00000082


	//----- nvinfo : EIATTR_SPARSE_MMA_MASK
	.align		4
.L_21:
        /*0008*/ 	.byte	0x03, 0x50
        /*000a*/ 	.short	0x0000


	//----- nvinfo : EIATTR_MAXREG_COUNT
	.align		4
        /*000c*/ 	.byte	0x03, 0x1b
        /*000e*/ 	.short	0x00ff


	//----- nvinfo : EIATTR_MERCURY_ISA_VERSION
	.align		4
        /*0010*/ 	.byte	0x03, 0x5f
        /*0012*/ 	.short	0x0101


	//----- nvinfo : EIATTR_VRC_CTA_INIT_COUNT
	.align		4
        /*0014*/ 	.byte	0x02, 0x4a
	.zero		1
	.zero		1


	//----- nvinfo : EIATTR_EXIT_INSTR_OFFSETS
	.align		4
        /*0018*/ 	.byte	0x04, 0x1c
        /*001a*/ 	.short	(.L_23 - .L_22)


	//   ....[0]....
.L_22:
        /*001c*/ 	.word	0x00000010


	//----- nvinfo : EIATTR_SW_WAR
	.align		4
.L_23:
        /*0020*/ 	.byte	0x04, 0x36
        /*0022*/ 	.short	(.L_25 - .L_24)
.L_24:
        /*0024*/ 	.word	0x00000008
.L_25:


//--------------------- .nv.info._Z29stream_ordered_memory_examplev --------------------------
	.section	.nv.info._Z29stream_ordered_memory_examplev,"",@"SHT_CUDA_INFO"
	.sectionflags	@""
	.align	4


	//----- nvinfo : EIATTR_CUDA_API_VERSION
	.align		4
        /*0000*/ 	.byte	0x04, 0x37
        /*0002*/ 	.short	(.L_27 - .L_26)
.L_26:
        /*0004*/ 	.word	0x00000082


	//----- nvinfo : EIATTR_SPARSE_MMA_MASK
	.align		4
.L_27:
        /*0008*/ 	.byte	0x03, 0x50
        /*000a*/ 	.short	0x0000


	//----- nvinfo : EIATTR_MAXREG_COUNT
	.align		4
        /*000c*/ 	.byte	0x03, 0x1b
        /*000e*/ 	.short	0x00ff


	//----- nvinfo : EIATTR_MERCURY_ISA_VERSION
	.align		4
        /*0010*/ 	.byte	0x03, 0x5f
        /*0012*/ 	.short	0x0101


	//----- nvinfo : EIATTR_VRC_CTA_INIT_COUNT
	.align		4
        /*0014*/ 	.byte	0x02, 0x4a
	.zero		1
	.zero		1


	//----- nvinfo : EIATTR_EXIT_INSTR_OFFSETS
	.align		4
        /*0018*/ 	.byte	0x04, 0x1c
        /*001a*/ 	.short	(.L_29 - .L_28)


	//   ....[0]....
.L_28:
        /*001c*/ 	.word	0x00000010


	//----- nvinfo : EIATTR_SW_WAR
	.align		4
.L_29:
        /*0020*/ 	.byte	0x04, 0x36
        /*0022*/ 	.short	(.L_31 - .L_30)
.L_30:
        /*0024*/ 	.word	0x00000008
.L_31:


//--------------------- .nv.info._Z13exampleKernelPKfPfi --------------------------
	.section	.nv.info._Z13exampleKernelPKfPfi,"",@"SHT_CUDA_INFO"
	.sectionflags	@""
	.align	4


	//----- nvinfo : EIATTR_CUDA_API_VERSION
	.align		4
        /*0000*/ 	.byte	0x04, 0x37
        /*0002*/ 	.short	(.L_33 - .L_32)
.L_32:
        /*0004*/ 	.word	0x00000082


	//----- nvinfo : EIATTR_KPARAM_INFO
	.align		4
.L_33:
        /*0008*/ 	.byte	0x04, 0x17
        /*000a*/ 	.short	(.L_35 - .L_34)
.L_34:
        /*000c*/ 	.word	0x00000000
        /*0010*/ 	.short	0x0002
        /*0012*/ 	.short	0x0010
        /*0014*/ 	.byte	0x00, 0xf0, 0x11, 0x00


	//----- nvinfo : EIATTR_KPARAM_INFO
	.align		4
.L_35:
        /*0018*/ 	.byte	0x04, 0x17
        /*001a*/ 	.short	(.L_37 - .L_36)
.L_36:
        /*001c*/ 	.word	0x00000000
        /*0020*/ 	.short	0x0001
        /*0022*/ 	.short	0x0008
        /*0024*/ 	.byte	0x00, 0xf5, 0x21, 0x00


	//----- nvinfo : EIATTR_KPARAM_INFO
	.align		4
.L_37:
        /*0028*/ 	.byte	0x04, 0x17
        /*002a*/ 	.short	(.L_39 - .L_38)
.L_38:
        /*002c*/ 	.word	0x00000000
        /*0030*/ 	.short	0x0000
        /*0032*/ 	.short	0x0000
        /*0034*/ 	.byte	0x00, 0xf5, 0x21, 0x00


	//----- nvinfo : EIATTR_SPARSE_MMA_MASK
	.align		4
.L_39:
        /*0038*/ 	.byte	0x03, 0x50
        /*003a*/ 	.short	0x0000


	//----- nvinfo : EIATTR_MAXREG_COUNT
	.align		4
        /*003c*/ 	.byte	0x03, 0x1b
        /*003e*/ 	.short	0x00ff


	//----- nvinfo : EIATTR_MERCURY_ISA_VERSION
	.align		4
        /*0040*/ 	.byte	0x03, 0x5f
        /*0042*/ 	.short	0x0101


	//----- nvinfo : EIATTR_VRC_CTA_INIT_COUNT
	.align		4
        /*0044*/ 	.byte	0x02, 0x4a
	.zero		1
	.zero		1


	//----- nvinfo : EIATTR_EXIT_INSTR_OFFSETS
	.align		4
        /*0048*/ 	.byte	0x04, 0x1c
        /*004a*/ 	.short	(.L_41 - .L_40)


	//   ....[0]....
.L_40:
        /*004c*/ 	.word	0x00000070


	//   ....[1]....
        /*0050*/ 	.word	0x000001e0


	//----- nvinfo : EIATTR_CRS_STACK_SIZE
	.align		4
.L_41:
        /*0054*/ 	.byte	0x04, 0x1e
        /*0056*/ 	.short	(.L_43 - .L_42)
.L_42:
        /*0058*/ 	.word	0x00000000


	//----- nvinfo : EIATTR_CBANK_PARAM_SIZE
	.align		4
.L_43:
        /*005c*/ 	.byte	0x03, 0x19
        /*005e*/ 	.short	0x0014


	//----- nvinfo : EIATTR_PARAM_CBANK
	.align		4
        /*0060*/ 	.byte	0x04, 0x0a
        /*0062*/ 	.short	(.L_45 - .L_44)
	.align		4
.L_44:
        /*0064*/ 	.word	index@(.nv.constant0._Z13exampleKernelPKfPfi)
        /*0068*/ 	.short	0x0380
        /*006a*/ 	.short	0x0014


	//----- nvinfo : EIATTR_SW_WAR
	.align		4
.L_45:
        /*006c*/ 	.byte	0x04, 0x36
        /*006e*/ 	.short	(.L_47 - .L_46)
.L_46:
        /*0070*/ 	.word	0x00000008
.L_47:


//--------------------- .nv.callgraph             --------------------------
	.section	.nv.callgraph,"",@"SHT_CUDA_CALLGRAPH"
	.align	4
	.sectionentsize	8
	.align		4
        /*0000*/ 	.word	0x00000000
	.align		4
        /*0004*/ 	.word	0xffffffff
	.align		4
        /*0008*/ 	.word	0x00000000
	.align		4
        /*000c*/ 	.word	0xfffffffe
	.align		4
        /*0010*/ 	.word	0x00000000
	.align		4
        /*0014*/ 	.word	0xfffffffd
	.align		4
        /*0018*/ 	.word	0x00000000
	.align		4
        /*001c*/ 	.word	0xfffffffc


//--------------------- .text._Z11tma_examplev    --------------------------
	.section	.text._Z11tma_examplev,"ax",@progbits
	.align	128
        .global         _Z11tma_examplev
        .type           _Z11tma_examplev,@function
        .size           _Z11tma_examplev,(.L_x_8 - _Z11tma_examplev)
        .other          _Z11tma_examplev,@"STO_CUDA_ENTRY STV_DEFAULT"
_Z11tma_examplev:
.text._Z11tma_examplev:
[----:B------:R-:W-:Y:S01]  /*0000*/  LDC R1, c[0x0][0x37c] ;  /* 0x0000df00ff017b82 */ /* 0x000fe20000000800 */
[----:B------:R-:W-:Y:S05]  /*0010*/  EXIT ;  /* 0x000000000000794d */ /* 0x000fea0003800000 */
.L_x_0:
[----:B------:R-:W-:-:S00]  /*0020*/  BRA `(.L_x_0) ;  /* 0xfffffffc00fc7947 */ /* 0x000fc0000383ffff */
[----:B------:R-:W-:-:S00]  /*0030*/  NOP ;  /* 0x0000000000007918 */ /* 0x000fc00000000000 */
        /* <DEDUP_REMOVED lines=12> */
.L_x_8:


//--------------------- .text._Z29stream_ordered_memory_examplev --------------------------
	.section	.text._Z29stream_ordered_memory_examplev,"ax",@progbits
	.align	128
        .global         _Z29stream_ordered_memory_examplev
        .type           _Z29stream_ordered_memory_examplev,@function
        .size           _Z29stream_ordered_memory_examplev,(.L_x_9 - _Z29stream_ordered_memory_examplev)
        .other          _Z29stream_ordered_memory_examplev,@"STO_CUDA_ENTRY STV_DEFAULT"
_Z29stream_ordered_memory_examplev:
.text._Z29stream_ordered_memory_examplev:
[----:B------:R-:W-:Y:S01]  /*0000*/  LDC R1, c[0x0][0x37c] ;  /* 0x0000df00ff017b82 */ /* 0x000fe20000000800 */
[----:B------:R-:W-:Y:S05]  /*0010*/  EXIT ;  /* 0x000000000000794d */ /* 0x000fea0003800000 */
.L_x_1:
        /* <DEDUP_REMOVED lines=14> */
.L_x_9:


//--------------------- .text._Z13exampleKernelPKfPfi --------------------------
	.section	.text._Z13exampleKernelPKfPfi,"ax",@progbits
	.align	128
        .global         _Z13exampleKernelPKfPfi
        .type           _Z13exampleKernelPKfPfi,@function
        .size           _Z13exampleKernelPKfPfi,(.L_x_7 - _Z13exampleKernelPKfPfi)
        .other          _Z13exampleKernelPKfPfi,@"STO_CUDA_ENTRY STV_DEFAULT"
_Z13exampleKernelPKfPfi:
.text._Z13exampleKernelPKfPfi:
[----:B------:R-:W-:Y:S01]  /*0000*/  LDC R1, c[0x0][0x37c] ;  /* 0x0000df00ff017b82 */ /* 0x000fe20000000800 */
[----:B------:R-:W0:Y:S07]  /*0010*/  S2R R0, SR_TID.X ;  /* 0x0000000000007919 */ /* 0x000e2e0000002100 */
[----:B------:R-:W0:Y:S01]  /*0020*/  S2UR UR4, SR_CTAID.X ;  /* 0x00000000000479c3 */ /* 0x000e220000002500 */
[----:B------:R-:W1:Y:S07]  /*0030*/  LDCU UR5, c[0x0][0x390] ;  /* 0x00007200ff0577ac */ /* 0x000e6e0008000800 */
[----:B------:R-:W0:Y:S02]  /*0040*/  LDC R5, c[0x0][0x360] ;  /* 0x0000d800ff057b82 */ /* 0x000e240000000800 */
[----:B0-----:R-:W-:-:S05]  /*0050*/  IMAD R5, R5, UR4, R0 ;  /* 0x0000000405057c24 */ /* 0x001fca000f8e0200 */
[----:B-1----:R-:W-:-:S13]  /*0060*/  ISETP.GE.AND P0, PT, R5, UR5, PT ;  /* 0x0000000505007c0c */ /* 0x002fda000bf06270 */
[----:B------:R-:W-:Y:S05]  /*0070*/  @P0 EXIT ;  /* 0x000000000000094d */ /* 0x000fea0003800000 */
[----:B------:R-:W0:Y:S01]  /*0080*/  LDC.64 R2, c[0x0][0x380] ;  /* 0x0000e000ff027b82 */ /* 0x000e220000000a00 */
[----:B------:R-:W1:Y:S01]  /*0090*/  LDCU.64 UR4, c[0x0][0x358] ;  /* 0x00006b00ff0477ac */ /* 0x000e620008000a00 */
[----:B0-----:R-:W-:-:S06]  /*00a0*/  IMAD.WIDE R2, R5, 0x4, R2 ;  /* 0x0000000405027825 */ /* 0x001fcc00078e0202 */
[----:B-1----:R-:W2:Y:S01]  /*00b0*/  LDG.E R2, desc[UR4][R2.64] ;  /* 0x0000000402027981 */ /* 0x002ea2000c1e1900 */
[----:B------:R-:W-:Y:S01]  /*00c0*/  BSSY.RECONVERGENT B0, `(.L_x_2) ;  /* 0x000000e000007945 */ /* 0x000fe20003800200 */
[----:B--2---:R-:W-:-:S04]  /*00d0*/  FFMA R0, R2, R2, R2 ;  /* 0x0000000202007223 */ /* 0x004fc80000000002 */
[----:B------:R-:W-:-:S04]  /*00e0*/  FADD R0, R0, R0 ;  /* 0x0000000000007221 */ /* 0x000fc80000000000 */
[----:B------:R0:W1:Y:S01]  /*00f0*/  MUFU.RSQ R7, R0 ;  /* 0x0000000000077308 */ /* 0x0000620000001400 */
[----:B------:R-:W-:-:S04]  /*0100*/  IADD3 R4, PT, PT, R0, -0xd000000, RZ ;  /* 0xf300000000047810 */ /* 0x000fc80007ffe0ff */
[----:B------:R-:W-:-:S13]  /*0110*/  ISETP.GT.U32.AND P0, PT, R4, 0x727fffff, PT ;  /* 0x727fffff0400780c */ /* 0x000fda0003f04070 */
[----:B01----:R-:W-:Y:S05]  /*0120*/  @!P0 BRA `(.L_x_3) ;  /* 0x00000000000c8947 */ /* 0x003fea0003800000 */
[----:B------:R-:W-:-:S07]  /*0130*/  MOV R9, 0x150 ;  /* 0x0000015000097802 */ /* 0x000fce0000000f00 */
[----:B------:R-:W-:Y:S05]  /*0140*/  CALL.REL.NOINC `($__internal_0_$__cuda_sm20_sqrt_rn_f32_slowpath) ;  /* 0x0000000000287944 */ /* 0x000fea0003c00000 */
[----:B------:R-:W-:Y:S05]  /*0150*/  BRA `(.L_x_4) ;  /* 0x0000000000107947 */ /* 0x000fea0003800000 */
.L_x_3:
[----:B------:R-:W-:Y:S01]  /*0160*/  FMUL.FTZ R3, R0, R7 ;  /* 0x0000000700037220 */ /* 0x000fe20000410000 */
[----:B------:R-:W-:-:S03]  /*0170*/  FMUL.FTZ R7, R7, 0.5 ;  /* 0x3f00000007077820 */ /* 0x000fc60000410000 */
[----:B------:R-:W-:-:S04]  /*0180*/  FFMA R0, -R3, R3, R0 ;  /* 0x0000000303007223 */ /* 0x000fc80000000100 */
[----:B------:R-:W-:-:S07]  /*0190*/  FFMA R7, R0, R7, R3 ;  /* 0x0000000700077223 */ /* 0x000fce0000000003 */
.L_x_4:
[----:B------:R-:W-:Y:S05]  /*01a0*/  BSYNC.RECONVERGENT B0 ;  /* 0x0000000000007941 */ /* 0x000fea0003800200 */
.L_x_2:
[----:B------:R-:W0:Y:S02]  /*01b0*/  LDC.64 R2, c[0x0][0x388] ;  /* 0x0000e200ff027b82 */ /* 0x000e240000000a00 */
[----:B0-----:R-:W-:-:S05]  /*01c0*/  IMAD.WIDE R2, R5, 0x4, R2 ;  /* 0x0000000405027825 */ /* 0x001fca00078e0202 */
[----:B------:R-:W-:Y:S01]  /*01d0*/  STG.E desc[UR4][R2.64], R7 ;  /* 0x0000000702007986 */ /* 0x000fe2000c101904 */
[----:B------:R-:W-:Y:S05]  /*01e0*/  EXIT ;  /* 0x000000000000794d */ /* 0x000fea0003800000 */
        .weak           $__internal_0_$__cuda_sm20_sqrt_rn_f32_slowpath
        .type           $__internal_0_$__cuda_sm20_sqrt_rn_f32_slowpath,@function
        .size           $__internal_0_$__cuda_sm20_sqrt_rn_f32_slowpath,(.L_x_7 - $__internal_0_$__cuda_sm20_sqrt_rn_f32_slowpath)
$__internal_0_$__cuda_sm20_sqrt_rn_f32_slowpath:
[----:B------:R-:W-:-:S13]  /*01f0*/  LOP3.LUT P0, RZ, R0, 0x7fffffff, RZ, 0xc0, !PT ;  /* 0x7fffffff00ff7812 */ /* 0x000fda000780c0ff */
[----:B------:R-:W-:Y:S01]  /*0200*/  @!P0 MOV R2, R0 ;  /* 0x0000000000028202 */ /* 0x000fe20000000f00 */
[----:B------:R-:W-:Y:S06]  /*0210*/  @!P0 BRA `(.L_x_5) ;  /* 0x0000000000408947 */ /* 0x000fec0003800000 */
[----:B------:R-:W-:-:S13]  /*0220*/  FSETP.GEU.FTZ.AND P0, PT, R0, RZ, PT ;  /* 0x000000ff0000720b */ /* 0x000fda0003f1e000 */
[----:B------:R-:W-:Y:S01]  /*0230*/  @!P0 MOV R2, 0x7fffffff ;  /* 0x7fffffff00028802 */ /* 0x000fe20000000f00 */
[----:B------:R-:W-:Y:S06]  /*0240*/  @!P0 BRA `(.L_x_5) ;  /* 0x0000000000348947 */ /* 0x000fec0003800000 */
[----:B------:R-:W-:-:S13]  /*0250*/  FSETP.GTU.FTZ.AND P0, PT, |R0|, +INF , PT ;  /* 0x7f8000000000780b */ /* 0x000fda0003f1c200 */
[----:B------:R-:W-:Y:S01]  /*0260*/  @P0 FADD.FTZ R2, R0, 1 ;  /* 0x3f80000000020421 */ /* 0x000fe20000010000 */
[----:B------:R-:W-:Y:S06]  /*0270*/  @P0 BRA `(.L_x_5) ;  /* 0x0000000000280947 */ /* 0x000fec0003800000 */
[----:B------:R-:W-:-:S13]  /*0280*/  FSETP.NEU.FTZ.AND P0, PT, |R0|, +INF , PT ;  /* 0x7f8000000000780b */ /* 0x000fda0003f1d200 */
[----:B------:R-:W-:-:S04]  /*0290*/  @P0 FFMA R3, R0, 1.84467440737095516160e+19, RZ ;  /* 0x5f80000000030823 */ /* 0x000fc800000000ff */
[----:B------:R-:W0:Y:S02]  /*02a0*/  @P0 MUFU.RSQ R2, R3 ;  /* 0x0000000300020308 */ /* 0x000e240000001400 */
[----:B0-----:R-:W-:Y:S01]  /*02b0*/  @P0 FMUL.FTZ R4, R3, R2 ;  /* 0x0000000203040220 */ /* 0x001fe20000410000 */
[----:B------:R-:W-:Y:S01]  /*02c0*/  @P0 FMUL.FTZ R8, R2, 0.5 ;  /* 0x3f00000002080820 */ /* 0x000fe20000410000 */
[----:B------:R-:W-:Y:S02]  /*02d0*/  @!P0 MOV R2, R0 ;  /* 0x0000000000028202 */ /* 0x000fe40000000f00 */
[----:B------:R-:W-:-:S04]  /*02e0*/  @P0 FADD.FTZ R6, -R4, -RZ ;  /* 0x800000ff04060221 */ /* 0x000fc80000010100 */
[----:B------:R-:W-:-:S04]  /*02f0*/  @P0 FFMA R7, R4, R6, R3 ;  /* 0x0000000604070223 */ /* 0x000fc80000000003 */
[----:B------:R-:W-:-:S04]  /*0300*/  @P0 FFMA R7, R7, R8, R4 ;  /* 0x0000000807070223 */ /* 0x000fc80000000004 */
[----:B------:R-:W-:-:S07]  /*0310*/  @P0 FMUL.FTZ R2, R7, 2.3283064365386962891e-10 ;  /* 0x2f80000007020820 */ /* 0x000fce0000410000 */
.L_x_5:
[----:B------:R-:W-:Y:S01]  /*0320*/  HFMA2 R3, -RZ, RZ, 0, 0 ;  /* 0x00000000ff037431 */ /* 0x000fe200000001ff */
[----:B------:R-:W-:Y:S02]  /*0330*/  MOV R7, R2 ;  /* 0x0000000200077202 */ /* 0x000fe40000000f00 */
[----:B------:R-:W-:-:S04]  /*0340*/  MOV R2, R9 ;  /* 0x0000000900027202 */ /* 0x000fc80000000f00 */
[----:B------:R-:W-:Y:S05]  /*0350*/  RET.REL.NODEC R2 `(_Z13exampleKernelPKfPfi) ;  /* 0xfffffffc02287950 */ /* 0x000fea0003c3ffff */
.L_x_6:
        /* <DEDUP_REMOVED lines=10> */
.L_x_7:


//--------------------- .nv.shared.reserved.0     --------------------------
	.section	.nv.shared.reserved.0,"aw",@nobits
	.weak		__nv_reservedSMEM_offset_0_alias
	.size		__nv_reservedSMEM_offset_0_alias, 0, 64
	.other		__nv_reservedSMEM_offset_0_alias,@"STO_CUDA_RESERVED_SHARED STV_DEFAULT"
__nv_reservedSMEM_offset_0_alias:
	.zero		0
	.zero		64


//--------------------- .nv.constant0._Z11tma_examplev --------------------------
	.section	.nv.constant0._Z11tma_examplev,"a",@progbits
	.sectionflags	@""
	.align	4
.nv.constant0._Z11tma_examplev:
	.zero		896


//--------------------- .nv.constant0._Z29stream_ordered_memory_examplev --------------------------
	.section	.nv.constant0._Z29stream_ordered_memory_examplev,"a",@progbits
	.sectionflags	@""
	.align	4
.nv.constant0._Z29stream_ordered_memory_examplev:
	.zero		896


//--------------------- .nv.constant0._Z13exampleKernelPKfPfi --------------------------
	.section	.nv.constant0._Z13exampleKernelPKfPfi,"a",@progbits
	.sectionflags	@""
	.align	4
.nv.constant0._Z13exampleKernelPKfPfi:
	.zero		916


//--------------------- SYMBOLS --------------------------

	.type		.nv.reservedSmem.offset0,@object
	.size		.nv.reservedSmem.offset0,0x4
